//
// Generated by NVIDIA NVVM Compiler
//
// Compiler Build ID: CL-36424714
// Cuda compilation tools, release 13.0, V13.0.88
// Based on NVVM 20.0.0
//

.version 9.0
.target sm_100
.address_size 64

	// .globl	_Z6kernelPf
.func  (.param .b64 func_retval0) __internal_accurate_pow
(
	.param .b64 __internal_accurate_pow_param_0
)
;

.visible .entry _Z6kernelPf(
	.param .u64 .ptr .align 1 _Z6kernelPf_param_0
)
{
	.reg .pred 	%p<4>;
	.reg .b32 	%r<10>;
	.reg .b32 	%f<3>;
	.reg .b64 	%rd<8>;
	.reg .b64 	%fd<9>;

	ld.param.u64 	%rd1, [_Z6kernelPf_param_0];
	cvta.to.global.u64 	%rd2, %rd1;
	mov.u32 	%r1, %ctaid.x;
	mov.u32 	%r2, %ntid.x;
	mov.u32 	%r3, %tid.x;
	mad.lo.s32 	%r4, %r1, %r2, %r3;
	cvt.rn.f64.u32 	%fd1, %r3;
	mov.f64 	%fd2, 0d400921F9F01B866E;
	{
	.reg .b32 %temp; 
	mov.b64 	{%temp, %r5}, %fd2;
	}
	{
	.reg .b32 %temp; 
	mov.b64 	{%temp, %r6}, %fd1;
	}
	shr.u32 	%r7, %r6, 20;
	and.b32  	%r8, %r7, 2047;
	add.s32 	%r9, %r8, -1012;
	mov.b64 	%rd3, %fd1;
	shl.b64 	%rd4, %rd3, %r9;
	setp.eq.s64 	%p1, %rd4, -9223372036854775808;
	{ // callseq 0, 0
	.param .b64 param0;
	st.param.f64 	[param0], %fd1;
	.param .b64 retval0;
	call.uni (retval0), 
	__internal_accurate_pow, 
	(
	param0
	);
	ld.param.f64 	%fd3, [retval0];
	} // callseq 0
	setp.lt.s32 	%p2, %r5, 0;
	neg.f64 	%fd5, %fd3;
	selp.f64 	%fd6, %fd5, %fd3, %p1;
	selp.f64 	%fd7, %fd6, %fd3, %p2;
	setp.eq.s32 	%p3, %r3, 0;
	sqrt.rn.f64 	%fd8, %fd7;
	cvt.rn.f32.f64 	%f1, %fd8;
	selp.f32 	%f2, 0f3F800000, %f1, %p3;
	mul.wide.s32 	%rd6, %r4, 4;
	add.s64 	%rd7, %rd2, %rd6;
	st.global.f32 	[%rd7], %f2;
	ret;

}
.func  (.param .b64 func_retval0) __internal_accurate_pow(
	.param .b64 __internal_accurate_pow_param_0
)
{
	.reg .pred 	%p<8>;
	.reg .b32 	%r<46>;
	.reg .b32 	%f<3>;
	.reg .b64 	%fd<109>;

	ld.param.f64 	%fd10, [__internal_accurate_pow_param_0];
	mov.f64 	%fd11, 0d400921F9F01B866E;
	{
	.reg .b32 %temp; 
	mov.b64 	{%temp, %r8}, %fd11;
	}
	{
	.reg .b32 %temp; 
	mov.b64 	{%r9, %temp}, %fd11;
	}
	shr.u32 	%r10, %r8, 20;
	setp.lt.u32 	%p1, %r8, 1048576;
	mov.f64 	%fd12, 0d436921F9F01B866E;
	{
	.reg .b32 %temp; 
	mov.b64 	{%temp, %r11}, %fd12;
	}
	{
	.reg .b32 %temp; 
	mov.b64 	{%r12, %temp}, %fd12;
	}
	shr.u32 	%r13, %r11, 20;
	add.s32 	%r14, %r13, -54;
	selp.b32 	%r15, %r12, %r9, %p1;
	selp.b32 	%r16, %r11, %r8, %p1;
	selp.b32 	%r1, %r14, %r10, %p1;
	add.s32 	%r45, %r1, -1023;
	and.b32  	%r17, %r16, -2146435073;
	or.b32  	%r18, %r17, 1072693248;
	mov.b64 	%fd107, {%r15, %r18};
	setp.lt.u32 	%p2, %r18, 1073127583;
	@%p2 bra 	$L__BB1_2;
	{
	.reg .b32 %temp; 
	mov.b64 	{%r19, %temp}, %fd107;
	}
	{
	.reg .b32 %temp; 
	mov.b64 	{%temp, %r20}, %fd107;
	}
	add.s32 	%r21, %r20, -1048576;
	mov.b64 	%fd107, {%r19, %r21};
	add.s32 	%r45, %r1, -1022;
$L__BB1_2:
	add.f64 	%fd13, %fd107, 0dBFF0000000000000;
	add.f64 	%fd14, %fd107, 0d3FF0000000000000;
	rcp.approx.ftz.f64 	%fd15, %fd14;
	neg.f64 	%fd16, %fd14;
	fma.rn.f64 	%fd17, %fd16, %fd15, 0d3FF0000000000000;
	fma.rn.f64 	%fd18, %fd17, %fd17, %fd17;
	fma.rn.f64 	%fd19, %fd18, %fd15, %fd15;
	mul.f64 	%fd20, %fd13, %fd19;
	fma.rn.f64 	%fd21, %fd13, %fd19, %fd20;
	mul.f64 	%fd22, %fd21, %fd21;
	fma.rn.f64 	%fd23, %fd22, 0d3EB0F5FF7D2CAFE2, 0d3ED0F5D241AD3B5A;
	fma.rn.f64 	%fd24, %fd23, %fd22, 0d3EF3B20A75488A3F;
	fma.rn.f64 	%fd25, %fd24, %fd22, 0d3F1745CDE4FAECD5;
	fma.rn.f64 	%fd26, %fd25, %fd22, 0d3F3C71C7258A578B;
	fma.rn.f64 	%fd27, %fd26, %fd22, 0d3F6249249242B910;
	fma.rn.f64 	%fd28, %fd27, %fd22, 0d3F89999999999DFB;
	sub.f64 	%fd29, %fd13, %fd21;
	add.f64 	%fd30, %fd29, %fd29;
	neg.f64 	%fd31, %fd21;
	fma.rn.f64 	%fd32, %fd31, %fd13, %fd30;
	mul.f64 	%fd33, %fd19, %fd32;
	fma.rn.f64 	%fd34, %fd22, %fd28, 0d3FB5555555555555;
	mov.f64 	%fd35, 0d3FB5555555555555;
	sub.f64 	%fd36, %fd35, %fd34;
	fma.rn.f64 	%fd37, %fd22, %fd28, %fd36;
	add.f64 	%fd38, %fd37, 0dBC46A4CB00B9E7B0;
	add.f64 	%fd39, %fd34, %fd38;
	sub.f64 	%fd40, %fd34, %fd39;
	add.f64 	%fd41, %fd38, %fd40;
	mul.rn.f64 	%fd42, %fd21, %fd21;
	neg.f64 	%fd43, %fd42;
	fma.rn.f64 	%fd44, %fd21, %fd21, %fd43;
	{
	.reg .b32 %temp; 
	mov.b64 	{%r22, %temp}, %fd33;
	}
	{
	.reg .b32 %temp; 
	mov.b64 	{%temp, %r23}, %fd33;
	}
	add.s32 	%r24, %r23, 1048576;
	mov.b64 	%fd45, {%r22, %r24};
	fma.rn.f64 	%fd46, %fd21, %fd45, %fd44;
	mul.rn.f64 	%fd47, %fd42, %fd21;
	neg.f64 	%fd48, %fd47;
	fma.rn.f64 	%fd49, %fd42, %fd21, %fd48;
	fma.rn.f64 	%fd50, %fd42, %fd33, %fd49;
	fma.rn.f64 	%fd51, %fd46, %fd21, %fd50;
	mul.rn.f64 	%fd52, %fd39, %fd47;
	neg.f64 	%fd53, %fd52;
	fma.rn.f64 	%fd54, %fd39, %fd47, %fd53;
	fma.rn.f64 	%fd55, %fd39, %fd51, %fd54;
	fma.rn.f64 	%fd56, %fd41, %fd47, %fd55;
	add.f64 	%fd57, %fd52, %fd56;
	sub.f64 	%fd58, %fd52, %fd57;
	add.f64 	%fd59, %fd56, %fd58;
	add.f64 	%fd60, %fd21, %fd57;
	sub.f64 	%fd61, %fd21, %fd60;
	add.f64 	%fd62, %fd57, %fd61;
	add.f64 	%fd63, %fd59, %fd62;
	add.f64 	%fd64, %fd33, %fd63;
	add.f64 	%fd65, %fd60, %fd64;
	sub.f64 	%fd66, %fd60, %fd65;
	add.f64 	%fd67, %fd64, %fd66;
	xor.b32  	%r25, %r45, -2147483648;
	mov.b32 	%r26, 1127219200;
	mov.b64 	%fd68, {%r25, %r26};
	mov.b32 	%r27, -2147483648;
	mov.b64 	%fd69, {%r27, %r26};
	sub.f64 	%fd70, %fd68, %fd69;
	fma.rn.f64 	%fd71, %fd70, 0d3FE62E42FEFA39EF, %fd65;
	fma.rn.f64 	%fd72, %fd70, 0dBFE62E42FEFA39EF, %fd71;
	sub.f64 	%fd73, %fd72, %fd65;
	sub.f64 	%fd74, %fd67, %fd73;
	fma.rn.f64 	%fd75, %fd70, 0d3C7ABC9E3B39803F, %fd74;
	add.f64 	%fd76, %fd71, %fd75;
	sub.f64 	%fd77, %fd71, %fd76;
	add.f64 	%fd78, %fd75, %fd77;
	{
	.reg .b32 %temp; 
	mov.b64 	{%temp, %r28}, %fd10;
	}
	{
	.reg .b32 %temp; 
	mov.b64 	{%r29, %temp}, %fd10;
	}
	shl.b32 	%r30, %r28, 1;
	setp.gt.u32 	%p3, %r30, -33554433;
	and.b32  	%r31, %r28, -15728641;
	selp.b32 	%r32, %r31, %r28, %p3;
	mov.b64 	%fd79, {%r29, %r32};
	mul.rn.f64 	%fd80, %fd76, %fd79;
	neg.f64 	%fd81, %fd80;
	fma.rn.f64 	%fd82, %fd76, %fd79, %fd81;
	fma.rn.f64 	%fd83, %fd78, %fd79, %fd82;
	add.f64 	%fd4, %fd80, %fd83;
	sub.f64 	%fd84, %fd80, %fd4;
	add.f64 	%fd5, %fd83, %fd84;
	fma.rn.f64 	%fd85, %fd4, 0d3FF71547652B82FE, 0d4338000000000000;
	{
	.reg .b32 %temp; 
	mov.b64 	{%r5, %temp}, %fd85;
	}
	mov.f64 	%fd86, 0dC338000000000000;
	add.rn.f64 	%fd87, %fd85, %fd86;
	fma.rn.f64 	%fd88, %fd87, 0dBFE62E42FEFA39EF, %fd4;
	fma.rn.f64 	%fd89, %fd87, 0dBC7ABC9E3B39803F, %fd88;
	fma.rn.f64 	%fd90, %fd89, 0d3E5ADE1569CE2BDF, 0d3E928AF3FCA213EA;
	fma.rn.f64 	%fd91, %fd90, %fd89, 0d3EC71DEE62401315;
	fma.rn.f64 	%fd92, %fd91, %fd89, 0d3EFA01997C89EB71;
	fma.rn.f64 	%fd93, %fd92, %fd89, 0d3F2A01A014761F65;
	fma.rn.f64 	%fd94, %fd93, %fd89, 0d3F56C16C1852B7AF;
	fma.rn.f64 	%fd95, %fd94, %fd89, 0d3F81111111122322;
	fma.rn.f64 	%fd96, %fd95, %fd89, 0d3FA55555555502A1;
	fma.rn.f64 	%fd97, %fd96, %fd89, 0d3FC5555555555511;
	fma.rn.f64 	%fd98, %fd97, %fd89, 0d3FE000000000000B;
	fma.rn.f64 	%fd99, %fd98, %fd89, 0d3FF0000000000000;
	fma.rn.f64 	%fd100, %fd99, %fd89, 0d3FF0000000000000;
	{
	.reg .b32 %temp; 
	mov.b64 	{%r6, %temp}, %fd100;
	}
	{
	.reg .b32 %temp; 
	mov.b64 	{%temp, %r7}, %fd100;
	}
	shl.b32 	%r33, %r5, 20;
	add.s32 	%r34, %r33, %r7;
	mov.b64 	%fd108, {%r6, %r34};
	{
	.reg .b32 %temp; 
	mov.b64 	{%temp, %r35}, %fd4;
	}
	mov.b32 	%f2, %r35;
	abs.f32 	%f1, %f2;
	setp.lt.f32 	%p4, %f1, 0f4086232B;
	@%p4 bra 	$L__BB1_5;
	setp.lt.f64 	%p5, %fd4, 0d0000000000000000;
	add.f64 	%fd101, %fd4, 0d7FF0000000000000;
	selp.f64 	%fd108, 0d0000000000000000, %fd101, %p5;
	setp.geu.f32 	%p6, %f1, 0f40874800;
	@%p6 bra 	$L__BB1_5;
	shr.u32 	%r36, %r5, 31;
	add.s32 	%r37, %r5, %r36;
	shr.s32 	%r38, %r37, 1;
	shl.b32 	%r39, %r38, 20;
	add.s32 	%r40, %r7, %r39;
	mov.b64 	%fd102, {%r6, %r40};
	sub.s32 	%r41, %r5, %r38;
	shl.b32 	%r42, %r41, 20;
	add.s32 	%r43, %r42, 1072693248;
	mov.b32 	%r44, 0;
	mov.b64 	%fd103, {%r44, %r43};
	mul.f64 	%fd108, %fd103, %fd102;
$L__BB1_5:
	abs.f64 	%fd104, %fd108;
	setp.eq.f64 	%p7, %fd104, 0d7FF0000000000000;
	fma.rn.f64 	%fd105, %fd108, %fd5, %fd108;
	selp.f64 	%fd106, %fd108, %fd105, %p7;
	st.param.f64 	[func_retval0], %fd106;
	ret;

}


// ===== COMPILED SASS (sm_100) =====

	.target	sm_100

	.elftype	@"ET_EXEC"


//--------------------- .note.nv.tkinfo           --------------------------
	.section	.note.nv.tkinfo,"",@"SHT_NOTE"
	.sectionflags	@"SHF_NOTE_NV_TKINFO"
	.tkinfo
        /*0018*/ 	.word	0x00000002
        /*0030*/ 	.string	""
        /*0030*/ 	.string	"ptxas"
        /*0030*/ 	.string	"Cuda compilation tools, release 13.0, V13.0.88"
        /*0030*/ 	.string	"Build cuda_13.0.r13.0/compiler.36424714_0"
        /*0030*/ 	.string	"-arch sm_100 -m 64 "



//--------------------- .note.nv.cuinfo           --------------------------
	.section	.note.nv.cuinfo,"",@"SHT_NOTE"
	.sectionflags	@"SHF_NOTE_NV_CUINFO"
        /*0018*/ 	.short	0x0002
        /*001a*/ 	.short	0x0064
        /*001c*/ 	.short	0x0082
	.zero		2


//--------------------- .nv.info                  --------------------------
	.section	.nv.info,"",@"SHT_CUDA_INFO"
	.align	4


	//----- nvinfo : EIATTR_REGCOUNT
	.align		4
        /*0000*/ 	.byte	0x04, 0x2f
        /*0002*/ 	.short	(.L_1 - .L_0)
	.align		4
.L_0:
        /*0004*/ 	.word	index@(_Z6kernelPf)
        /*0008*/ 	.word	0x0000001c


	//----- nvinfo : EIATTR_FRAME_SIZE
	.align		4
.L_1:
        /*000c*/ 	.byte	0x04, 0x11
        /*000e*/ 	.short	(.L_3 - .L_2)
	.align		4
.L_2:
        /*0010*/ 	.word	index@($_Z6kernelPf$__internal_accurate_pow)
        /*0014*/ 	.word	0x00000000


	//----- nvinfo : EIATTR_FRAME_SIZE
	.align		4
.L_3:
        /*0018*/ 	.byte	0x04, 0x11
        /*001a*/ 	.short	(.L_5 - .L_4)
	.align		4
.L_4:
        /*001c*/ 	.word	index@($__internal_0_$__cuda_sm20_dsqrt_rn_f64_mediumpath_v1)
        /*0020*/ 	.word	0x00000000


	//----- nvinfo : EIATTR_FRAME_SIZE
	.align		4
.L_5:
        /*0024*/ 	.byte	0x04, 0x11
        /*0026*/ 	.short	(.L_7 - .L_6)
	.align		4
.L_6:
        /*0028*/ 	.word	index@(_Z6kernelPf)
        /*002c*/ 	.word	0x00000000


	//----- nvinfo : EIATTR_MIN_STACK_SIZE
	.align		4
.L_7:
        /*0030*/ 	.byte	0x04, 0x12
        /*0032*/ 	.short	(.L_9 - .L_8)
	.align		4
.L_8:
        /*0034*/ 	.word	index@(_Z6kernelPf)
        /*0038*/ 	.word	0x00000000
.L_9:


//--------------------- .nv.compat                --------------------------
	.section	.nv.compat,"",@"SHT_CUDA_COMPAT_INFO"
	.align	4
        /*0000*/ 	.byte	0x02, 0x09, 0x00, 0x00, 0x02, 0x02, 0x01, 0x00, 0x02, 0x05, 0x05, 0x00, 0x03, 0x07, 0x01, 0x01
        /*0010*/ 	.byte	0x02, 0x03, 0x00, 0x00, 0x02, 0x06, 0x01, 0x00, 0x04, 0x0b, 0x08, 0x00, 0x01, 0x00, 0x00, 0x00
        /*0020*/ 	.byte	0x00, 0x00, 0x00, 0x00


//--------------------- .nv.info._Z6kernelPf      --------------------------
	.section	.nv.info._Z6kernelPf,"",@"SHT_CUDA_INFO"
	.sectionflags	@""
	.align	4


	//----- nvinfo : EIATTR_CUDA_API_VERSION
	.align		4
        /*0000*/ 	.byte	0x04, 0x37
        /*0002*/ 	.short	(.L_11 - .L_10)
.L_10:
        /*0004*/ 	.word	0x00000082


	//----- nvinfo : EIATTR_KPARAM_INFO
	.align		4
.L_11:
        /*0008*/ 	.byte	0x04, 0x17
        /*000a*/ 	.short	(.L_13 - .L_12)
.L_12:
        /*000c*/ 	.word	0x00000000
        /*0010*/ 	.short	0x0000
        /*0012*/ 	.short	0x0000
        /*0014*/ 	.byte	0x00, 0xf5, 0x21, 0x00


	//----- nvinfo : EIATTR_SPARSE_MMA_MASK
	.align		4
.L_13:
        /*0018*/ 	.byte	0x03, 0x50
        /*001a*/ 	.short	0x0000


	//----- nvinfo : EIATTR_MAXREG_COUNT
	.align		4
        /*001c*/ 	.byte	0x03, 0x1b
        /*001e*/ 	.short	0x00ff


	//----- nvinfo : EIATTR_MERCURY_ISA_VERSION
	.align		4
        /*0020*/ 	.byte	0x03, 0x5f
        /*0022*/ 	.short	0x0101


	//----- nvinfo : EIATTR_VRC_CTA_INIT_COUNT
	.align		4
        /*0024*/ 	.byte	0x02, 0x4a
	.zero		1
	.zero		1


	//----- nvinfo : EIATTR_EXIT_INSTR_OFFSETS
	.align		4
        /*0028*/ 	.byte	0x04, 0x1c
        /*002a*/ 	.short	(.L_15 - .L_14)


	//   ....[0]....
.L_14:
        /*002c*/ 	.word	0x00000270


	//----- nvinfo : EIATTR_CRS_STACK_SIZE
	.align		4
.L_15:
        /*0030*/ 	.byte	0x04, 0x1e
        /*0032*/ 	.short	(.L_17 - .L_16)
.L_16:
        /*0034*/ 	.word	0x00000000


	//----- nvinfo : EIATTR_CBANK_PARAM_SIZE
	.align		4
.L_17:
        /*0038*/ 	.byte	0x03, 0x19
        /*003a*/ 	.short	0x0008


	//----- nvinfo : EIATTR_PARAM_CBANK
	.align		4
        /*003c*/ 	.byte	0x04, 0x0a
        /*003e*/ 	.short	(.L_19 - .L_18)
	.align		4
.L_18:
        /*0040*/ 	.word	index@(.nv.constant0._Z6kernelPf)
        /*0044*/ 	.short	0x0380
        /*0046*/ 	.short	0x0008


	//----- nvinfo : EIATTR_SW_WAR
	.align		4
.L_19:
        /*0048*/ 	.byte	0x04, 0x36
        /*004a*/ 	.short	(.L_21 - .L_20)
.L_20:
        /*004c*/ 	.word	0x00000008
.L_21:


//--------------------- .nv.callgraph             --------------------------
	.section	.nv.callgraph,"",@"SHT_CUDA_CALLGRAPH"
	.align	4
	.sectionentsize	8
	.align		4
        /*0000*/ 	.word	0x00000000
	.align		4
        /*0004*/ 	.word	0xffffffff
	.align		4
        /*0008*/ 	.word	0x00000000
	.align		4
        /*000c*/ 	.word	0xfffffffe
	.align		4
        /*0010*/ 	.word	0x00000000
	.align		4
        /*0014*/ 	.word	0xfffffffd
	.align		4
        /*0018*/ 	.word	0x00000000
	.align		4
        /*001c*/ 	.word	0xfffffffc


//--------------------- .text._Z6kernelPf         --------------------------
	.section	.text._Z6kernelPf,"ax",@progbits
	.align	128
        .global         _Z6kernelPf
        .type           _Z6kernelPf,@function
        .size           _Z6kernelPf,(.L_x_10 - _Z6kernelPf)
        .other          _Z6kernelPf,@"STO_CUDA_ENTRY STV_DEFAULT"
_Z6kernelPf:
.text._Z6kernelPf:
[----:B------:R-:W-:Y:S01]  /*0000*/  LDC R1, c[0x0][0x37c] ;  /* 0x0000df00ff017b82 */ /* 0x000fe20000000800 */
[----:B------:R-:W0:Y:S07]  /*0010*/  S2R R11, SR_TID.X ;  /* 0x00000000000b7919 */ /* 0x000e2e0000002100 */
[----:B------:R-:W1:Y:S01]  /*0020*/  S2UR UR4, SR_CTAID.X ;  /* 0x00000000000479c3 */ /* 0x000e620000002500 */
[----:B------:R-:W-:Y:S01]  /*0030*/  BSSY.RECONVERGENT B0, `(.L_x_0) ;  /* 0x0000006000007945 */ /* 0x000fe20003800200 */
[----:B------:R-:W-:-:S06]  /*0040*/  MOV R10, 0x90 ;  /* 0x00000090000a7802 */ /* 0x000fcc0000000f00 */
[----:B------:R-:W1:Y:S01]  /*0050*/  LDC R0, c[0x0][0x360] ;  /* 0x0000d800ff007b82 */ /* 0x000e620000000800 */
[----:B0-----:R0:W2:Y:S02]  /*0060*/  I2F.F64.U32 R2, R11 ;  /* 0x0000000b00027312 */ /* 0x0010a40000201800 */
[----:B012---:R-:W-:-:S07]  /*0070*/  IMAD R0, R0, UR4, R11 ;  /* 0x0000000400007c24 */ /* 0x007fce000f8e020b */
[----:B------:R-:W-:Y:S05]  /*0080*/  CALL.REL.NOINC `($_Z6kernelPf$__internal_accurate_pow) ;  /* 0x00000004002c7944 */ /* 0x000fea0003c00000 */
[----:B------:R-:W-:Y:S05]  /*0090*/  BSYNC.RECONVERGENT B0 ;  /* 0x0000000000007941 */ /* 0x000fea0003800200 */
.L_x_0:
[----:B------:R-:W0:Y:S01]  /*00a0*/  MUFU.RSQ64H R7, R5 ;  /* 0x0000000500077308 */ /* 0x000e220000001c00 */
[----:B------:R-:W-:Y:S01]  /*00b0*/  VIADD R6, R5, 0xfcb00000 ;  /* 0xfcb0000005067836 */ /* 0x000fe20000000000 */
[----:B------:R-:W1:Y:S01]  /*00c0*/  LDCU.64 UR4, c[0x0][0x358] ;  /* 0x00006b00ff0477ac */ /* 0x000e620008000a00 */
[----:B------:R-:W-:Y:S01]  /*00d0*/  IMAD.MOV.U32 R8, RZ, RZ, 0x0 ;  /* 0x00000000ff087424 */ /* 0x000fe200078e00ff */
[----:B------:R-:W-:Y:S01]  /*00e0*/  BSSY.RECONVERGENT B0, `(.L_x_1) ;  /* 0x0000013000007945 */ /* 0x000fe20003800200 */
[----:B------:R-:W-:Y:S01]  /*00f0*/  IMAD.MOV.U32 R9, RZ, RZ, 0x3fd80000 ;  /* 0x3fd80000ff097424 */ /* 0x000fe200078e00ff */
[----:B------:R-:W-:Y:S02]  /*0100*/  ISETP.GE.U32.AND P1, PT, R6, 0x7ca00000, PT ;  /* 0x7ca000000600780c */ /* 0x000fe40003f26070 */
[----:B------:R-:W-:Y:S01]  /*0110*/  ISETP.NE.AND P0, PT, R11, RZ, PT ;  /* 0x000000ff0b00720c */ /* 0x000fe20003f05270 */
[----:B0-----:R-:W-:-:S08]  /*0120*/  DMUL R2, R6, R6 ;  /* 0x0000000606027228 */ /* 0x001fd00000000000 */
[----:B------:R-:W-:-:S08]  /*0130*/  DFMA R2, R4, -R2, 1 ;  /* 0x3ff000000402742b */ /* 0x000fd00000000802 */
[----:B------:R-:W-:Y:S02]  /*0140*/  DFMA R8, R2, R8, 0.5 ;  /* 0x3fe000000208742b */ /* 0x000fe40000000008 */
[----:B------:R-:W-:-:S08]  /*0150*/  DMUL R2, R6, R2 ;  /* 0x0000000206027228 */ /* 0x000fd00000000000 */
[----:B------:R-:W-:-:S08]  /*0160*/  DFMA R12, R8, R2, R6 ;  /* 0x00000002080c722b */ /* 0x000fd00000000006 */
[----:B------:R-:W-:Y:S02]  /*0170*/  DMUL R14, R4, R12 ;  /* 0x0000000c040e7228 */ /* 0x000fe40000000000 */
[----:B------:R-:W-:Y:S01]  /*0180*/  IADD3 R9, PT, PT, R13, -0x100000, RZ ;  /* 0xfff000000d097810 */ /* 0x000fe20007ffe0ff */
[----:B------:R-:W-:-:S05]  /*0190*/  IMAD.MOV.U32 R8, RZ, RZ, R12 ;  /* 0x000000ffff087224 */ /* 0x000fca00078e000c */
[----:B------:R-:W-:-:S08]  /*01a0*/  DFMA R16, R14, -R14, R4 ;  /* 0x8000000e0e10722b */ /* 0x000fd00000000004 */
[----:B------:R-:W-:Y:S01]  /*01b0*/  DFMA R2, R16, R8, R14 ;  /* 0x000000081002722b */ /* 0x000fe2000000000e */
[----:B-1----:R-:W-:Y:S10]  /*01c0*/  @!P1 BRA `(.L_x_2) ;  /* 0x0000000000109947 */ /* 0x002ff40003800000 */
[----:B------:R-:W-:-:S07]  /*01d0*/  MOV R2, 0x1f0 ;  /* 0x000001f000027802 */ /* 0x000fce0000000f00 */
[----:B------:R-:W-:Y:S05]  /*01e0*/  CALL.REL.NOINC `($__internal_0_$__cuda_sm20_dsqrt_rn_f64_mediumpath_v1) ;  /* 0x0000000000247944 */ /* 0x000fea0003c00000 */
[----:B------:R-:W-:Y:S02]  /*01f0*/  IMAD.MOV.U32 R2, RZ, RZ, R4 ;  /* 0x000000ffff027224 */ /* 0x000fe400078e0004 */
[----:B------:R-:W-:-:S07]  /*0200*/  IMAD.MOV.U32 R3, RZ, RZ, R5 ;  /* 0x000000ffff037224 */ /* 0x000fce00078e0005 */
.L_x_2:
[----:B------:R-:W-:Y:S05]  /*0210*/  BSYNC.RECONVERGENT B0 ;  /* 0x0000000000007941 */ /* 0x000fea0003800200 */
.L_x_1:
[----:B------:R-:W0:Y:S01]  /*0220*/  LDC.64 R4, c[0x0][0x380] ;  /* 0x0000e000ff047b82 */ /* 0x000e220000000a00 */
[----:B------:R-:W1:Y:S02]  /*0230*/  F2F.F32.F64 R2, R2 ;  /* 0x0000000200027310 */ /* 0x000e640000301000 */
[----:B-1----:R-:W-:Y:S01]  /*0240*/  FSEL R7, R2, 1, P0 ;  /* 0x3f80000002077808 */ /* 0x002fe20000000000 */
[----:B0-----:R-:W-:-:S05]  /*0250*/  IMAD.WIDE R4, R0, 0x4, R4 ;  /* 0x0000000400047825 */ /* 0x001fca00078e0204 */
[----:B------:R-:W-:Y:S01]  /*0260*/  STG.E desc[UR4][R4.64], R7 ;  /* 0x0000000704007986 */ /* 0x000fe2000c101904 */
[----:B------:R-:W-:Y:S05]  /*0270*/  EXIT ;  /* 0x000000000000794d */ /* 0x000fea0003800000 */
        .weak           $__internal_0_$__cuda_sm20_dsqrt_rn_f64_mediumpath_v1
        .type           $__internal_0_$__cuda_sm20_dsqrt_rn_f64_mediumpath_v1,@function
        .size           $__internal_0_$__cuda_sm20_dsqrt_rn_f64_mediumpath_v1,($_Z6kernelPf$__internal_accurate_pow - $__internal_0_$__cuda_sm20_dsqrt_rn_f64_mediumpath_v1)
$__internal_0_$__cuda_sm20_dsqrt_rn_f64_mediumpath_v1:
[----:B------:R-:W-:Y:S01]  /*0280*/  ISETP.GE.U32.AND P1, PT, R6, -0x3400000, PT ;  /* 0xfcc000000600780c */ /* 0x000fe20003f26070 */
[----:B------:R-:W-:Y:S01]  /*0290*/  BSSY.RECONVERGENT B1, `(.L_x_3) ;  /* 0x0000028000017945 */ /* 0x000fe20003800200 */
[----:B------:R-:W-:Y:S01]  /*02a0*/  IMAD.MOV.U32 R6, RZ, RZ, R4 ;  /* 0x000000ffff067224 */ /* 0x000fe200078e0004 */
[----:B------:R-:W-:Y:S01]  /*02b0*/  MOV R8, R12 ;  /* 0x0000000c00087202 */ /* 0x000fe20000000f00 */
[----:B------:R-:W-:Y:S01]  /*02c0*/  IMAD.MOV.U32 R7, RZ, RZ, R5 ;  /* 0x000000ffff077224 */ /* 0x000fe200078e0005 */
[----:B------:R-:W-:Y:S01]  /*02d0*/  MOV R5, R17 ;  /* 0x0000001100057202 */ /* 0x000fe20000000f00 */
[----:B------:R-:W-:-:S07]  /*02e0*/  IMAD.MOV.U32 R4, RZ, RZ, R16 ;  /* 0x000000ffff047224 */ /* 0x000fce00078e0010 */
[----:B------:R-:W-:Y:S05]  /*02f0*/  @!P1 BRA `(.L_x_4) ;  /* 0x0000000000209947 */ /* 0x000fea0003800000 */
[----:B------:R-:W-:-:S10]  /*0300*/  DFMA.RM R4, R4, R8, R14 ;  /* 0x000000080404722b */ /* 0x000fd4000000400e */
[----:B------:R-:W-:-:S05]  /*0310*/  IADD3 R8, P1, PT, R4, 0x1, RZ ;  /* 0x0000000104087810 */ /* 0x000fca0007f3e0ff */
[----:B------:R-:W-:-:S06]  /*0320*/  IMAD.X R9, RZ, RZ, R5, P1 ;  /* 0x000000ffff097224 */ /* 0x000fcc00008e0605 */
[----:B------:R-:W-:-:S08]  /*0330*/  DFMA.RP R6, -R4, R8, R6 ;  /* 0x000000080406722b */ /* 0x000fd00000008106 */
[----:B------:R-:W-:-:S06]  /*0340*/  DSETP.GT.AND P1, PT, R6, RZ, PT ;  /* 0x000000ff0600722a */ /* 0x000fcc0003f24000 */
[----:B------:R-:W-:Y:S02]  /*0350*/  FSEL R4, R8, R4, P1 ;  /* 0x0000000408047208 */ /* 0x000fe40000800000 */
[----:B------:R-:W-:Y:S01]  /*0360*/  FSEL R5, R9, R5, P1 ;  /* 0x0000000509057208 */ /* 0x000fe20000800000 */
[----:B------:R-:W-:Y:S06]  /*0370*/  BRA `(.L_x_5) ;  /* 0x0000000000647947 */ /* 0x000fec0003800000 */
.L_x_4:
[----:B------:R-:W-:-:S14]  /*0380*/  DSETP.NE.AND P1, PT, R6, RZ, PT ;  /* 0x000000ff0600722a */ /* 0x000fdc0003f25000 */
[----:B------:R-:W-:Y:S05]  /*0390*/  @!P1 BRA `(.L_x_6) ;  /* 0x0000000000589947 */ /* 0x000fea0003800000 */
[----:B------:R-:W-:-:S13]  /*03a0*/  ISETP.GE.AND P1, PT, R7, RZ, PT ;  /* 0x000000ff0700720c */ /* 0x000fda0003f26270 */
[----:B------:R-:W-:Y:S02]  /*03b0*/  @!P1 IMAD.MOV.U32 R4, RZ, RZ, 0x0 ;  /* 0x00000000ff049424 */ /* 0x000fe400078e00ff */
[----:B------:R-:W-:Y:S01]  /*03c0*/  @!P1 IMAD.MOV.U32 R5, RZ, RZ, -0x80000 ;  /* 0xfff80000ff059424 */ /* 0x000fe200078e00ff */
[----:B------:R-:W-:Y:S06]  /*03d0*/  @!P1 BRA `(.L_x_5) ;  /* 0x00000000004c9947 */ /* 0x000fec0003800000 */
[----:B------:R-:W-:-:S13]  /*03e0*/  ISETP.GT.AND P1, PT, R7, 0x7fefffff, PT ;  /* 0x7fefffff0700780c */ /* 0x000fda0003f24270 */
[----:B------:R-:W-:Y:S05]  /*03f0*/  @P1 BRA `(.L_x_6) ;  /* 0x0000000000401947 */ /* 0x000fea0003800000 */
[----:B------:R-:W-:Y:S01]  /*0400*/  DMUL R4, R6, 8.11296384146066816958e+31 ;  /* 0x4690000006047828 */ /* 0x000fe20000000000 */
[----:B------:R-:W-:Y:S01]  /*0410*/  IMAD.MOV.U32 R10, RZ, RZ, 0x0 ;  /* 0x00000000ff0a7424 */ /* 0x000fe200078e00ff */
[----:B------:R-:W-:Y:S01]  /*0420*/  MOV R6, RZ ;  /* 0x000000ff00067202 */ /* 0x000fe20000000f00 */
[----:B------:R-:W-:-:S03]  /*0430*/  IMAD.MOV.U32 R11, RZ, RZ, 0x3fd80000 ;  /* 0x3fd80000ff0b7424 */ /* 0x000fc600078e00ff */
[----:B------:R-:W0:Y:S02]  /*0440*/  MUFU.RSQ64H R7, R5 ;  /* 0x0000000500077308 */ /* 0x000e240000001c00 */
[----:B0-----:R-:W-:-:S08]  /*0450*/  DMUL R8, R6, R6 ;  /* 0x0000000606087228 */ /* 0x001fd00000000000 */
[----:B------:R-:W-:-:S08]  /*0460*/  DFMA R8, R4, -R8, 1 ;  /* 0x3ff000000408742b */ /* 0x000fd00000000808 */
[----:B------:R-:W-:Y:S02]  /*0470*/  DFMA R10, R8, R10, 0.5 ;  /* 0x3fe00000080a742b */ /* 0x000fe4000000000a */
[----:B------:R-:W-:-:S08]  /*0480*/  DMUL R8, R6, R8 ;  /* 0x0000000806087228 */ /* 0x000fd00000000000 */
[----:B------:R-:W-:-:S08]  /*0490*/  DFMA R8, R10, R8, R6 ;  /* 0x000000080a08722b */ /* 0x000fd00000000006 */
[----:B------:R-:W-:Y:S02]  /*04a0*/  DMUL R6, R4, R8 ;  /* 0x0000000804067228 */ /* 0x000fe40000000000 */
[----:B------:R-:W-:-:S06]  /*04b0*/  IADD3 R9, PT, PT, R9, -0x100000, RZ ;  /* 0xfff0000009097810 */ /* 0x000fcc0007ffe0ff */
[----:B------:R-:W-:-:S08]  /*04c0*/  DFMA R10, R6, -R6, R4 ;  /* 0x80000006060a722b */ /* 0x000fd00000000004 */
[----:B------:R-:W-:-:S10]  /*04d0*/  DFMA R4, R8, R10, R6 ;  /* 0x0000000a0804722b */ /* 0x000fd40000000006 */
[----:B------:R-:W-:Y:S01]  /*04e0*/  VIADD R5, R5, 0xfcb00000 ;  /* 0xfcb0000005057836 */ /* 0x000fe20000000000 */
[----:B------:R-:W-:Y:S06]  /*04f0*/  BRA `(.L_x_5) ;  /* 0x0000000000047947 */ /* 0x000fec0003800000 */
.L_x_6:
[----:B------:R-:W-:-:S11]  /*0500*/  DADD R4, R6, R6 ;  /* 0x0000000006047229 */ /* 0x000fd60000000006 */
.L_x_5:
[----:B------:R-:W-:Y:S05]  /*0510*/  BSYNC.RECONVERGENT B1 ;  /* 0x0000000000017941 */ /* 0x000fea0003800200 */
.L_x_3:
[----:B------:R-:W-:-:S04]  /*0520*/  IMAD.MOV.U32 R3, RZ, RZ, 0x0 ;  /* 0x00000000ff037424 */ /* 0x000fc800078e00ff */
[----:B------:R-:W-:Y:S05]  /*0530*/  RET.REL.NODEC R2 `(_Z6kernelPf) ;  /* 0xfffffff802b07950 */ /* 0x000fea0003c3ffff */
        .type           $_Z6kernelPf$__internal_accurate_pow,@function
        .size           $_Z6kernelPf$__internal_accurate_pow,(.L_x_10 - $_Z6kernelPf$__internal_accurate_pow)
$_Z6kernelPf$__internal_accurate_pow:
[----:B------:R-:W0:Y:S01]  /*0540*/  MUFU.RCP64H R13, 1.785396575927734375 ;  /* 0x3ffc90fc000d7908 */ /* 0x000e220000001800 */
[----:B------:R-:W-:Y:S01]  /*0550*/  MOV R4, 0xf80dc337 ;  /* 0xf80dc33700047802 */ /* 0x000fe20000000f00 */
[----:B------:R-:W-:Y:S01]  /*0560*/  IMAD.MOV.U32 R5, RZ, RZ, 0x3ffc90fc ;  /* 0x3ffc90fcff057424 */ /* 0x000fe200078e00ff */
[----:B------:R-:W-:Y:S01]  /*0570*/  UMOV UR4, 0x3f91e648 ;  /* 0x3f91e64800047882 */ /* 0x000fe20000000000 */
[----:B------:R-:W-:Y:S01]  /*0580*/  IMAD.MOV.U32 R12, RZ, RZ, RZ ;  /* 0x000000ffff0c7224 */ /* 0x000fe200078e00ff */
[----:B------:R-:W-:Y:S01]  /*0590*/  UMOV UR5, 0x3fcb7818 ;  /* 0x3fcb781800057882 */ /* 0x000fe20000000000 */
[----:B------:R-:W-:Y:S01]  /*05a0*/  MOV R6, 0x41ad3b5a ;  /* 0x41ad3b5a00067802 */ /* 0x000fe20000000f00 */
[----:B------:R-:W-:Y:S01]  /*05b0*/  IMAD.MOV.U32 R7, RZ, RZ, 0x3ed0f5d2 ;  /* 0x3ed0f5d2ff077424 */ /* 0x000fe200078e00ff */
[----:B------:R-:W-:Y:S01]  /*05c0*/  UMOV UR6, 0x7d2cafe2 ;  /* 0x7d2cafe200067882 */ /* 0x000fe20000000000 */
[----:B------:R-:W-:Y:S01]  /*05d0*/  UMOV UR7, 0x3eb0f5ff ;  /* 0x3eb0f5ff00077882 */ /* 0x000fe20000000000 */
[----:B0-----:R-:W-:-:S08]  /*05e0*/  DFMA R4, R12, -R4, 1 ;  /* 0x3ff000000c04742b */ /* 0x001fd00000000804 */
[----:B------:R-:W-:-:S08]  /*05f0*/  DFMA R4, R4, R4, R4 ;  /* 0x000000040404722b */ /* 0x000fd00000000004 */
[----:B------:R-:W-:-:S08]  /*0600*/  DFMA R12, R12, R4, R12 ;  /* 0x000000040c0c722b */ /* 0x000fd0000000000c */
[----:B------:R-:W-:-:S08]  /*0610*/  DMUL R4, R12, -UR4 ;  /* 0x800000040c047c28 */ /* 0x000fd00008000000 */
[----:B------:R-:W-:-:S08]  /*0620*/  DFMA R4, R12, -UR4, R4 ;  /* 0x800000040c047c2b */ /* 0x000fd00008000004 */
[C---:B------:R-:W-:Y:S02]  /*0630*/  DMUL R8, R4.reuse, R4 ;  /* 0x0000000404087228 */ /* 0x040fe40000000000 */
[----:B------:R-:W-:-:S06]  /*0640*/  DADD R16, -R4, -UR4 ;  /* 0x8000000404107e29 */ /* 0x000fcc0008000100 */
[----:B------:R-:W-:Y:S01]  /*0650*/  DFMA R6, R8, UR6, R6 ;  /* 0x0000000608067c2b */ /* 0x000fe20008000006 */
[----:B------:R-:W-:Y:S01]  /*0660*/  UMOV UR6, 0x75488a3f ;  /* 0x75488a3f00067882 */ /* 0x000fe20000000000 */
[----:B------:R-:W-:Y:S01]  /*0670*/  UMOV UR7, 0x3ef3b20a ;  /* 0x3ef3b20a00077882 */ /* 0x000fe20000000000 */
[----:B------:R-:W-:Y:S02]  /*0680*/  DADD R18, R16, R16 ;  /* 0x0000000010127229 */ /* 0x000fe40000000010 */
[----:B------:R-:W-:-:S03]  /*0690*/  DMUL R16, R4, R4 ;  /* 0x0000000404107228 */ /* 0x000fc60000000000 */
[----:B------:R-:W-:Y:S01]  /*06a0*/  DFMA R6, R8, R6, UR6 ;  /* 0x0000000608067e2b */ /* 0x000fe20008000006 */
[----:B------:R-:W-:Y:S01]  /*06b0*/  UMOV UR6, 0xe4faecd5 ;  /* 0xe4faecd500067882 */ /* 0x000fe20000000000 */
[----:B------:R-:W-:Y:S01]  /*06c0*/  UMOV UR7, 0x3f1745cd ;  /* 0x3f1745cd00077882 */ /* 0x000fe20000000000 */
[C---:B------:R-:W-:Y:S01]  /*06d0*/  DFMA R18, -R4.reuse, -UR4, R18 ;  /* 0x8000000404127c2b */ /* 0x040fe20008000112 */
[----:B------:R-:W-:Y:S01]  /*06e0*/  UMOV UR4, 0xb9e7b0 ;  /* 0x00b9e7b000047882 */ /* 0x000fe20000000000 */
[----:B------:R-:W-:Y:S01]  /*06f0*/  UMOV UR5, 0x3c46a4cb ;  /* 0x3c46a4cb00057882 */ /* 0x000fe20000000000 */
[----:B------:R-:W-:Y:S02]  /*0700*/  DFMA R22, R4, R4, -R16 ;  /* 0x000000040416722b */ /* 0x000fe40000000810 */
[----:B------:R-:W-:Y:S01]  /*0710*/  DFMA R6, R8, R6, UR6 ;  /* 0x0000000608067e2b */ /* 0x000fe20008000006 */
[----:B------:R-:W-:Y:S01]  /*0720*/  UMOV UR6, 0x258a578b ;  /* 0x258a578b00067882 */ /* 0x000fe20000000000 */
[----:B------:R-:W-:Y:S01]  /*0730*/  UMOV UR7, 0x3f3c71c7 ;  /* 0x3f3c71c700077882 */ /* 0x000fe20000000000 */
[----:B------:R-:W-:-:S05]  /*0740*/  DMUL R12, R12, R18 ;  /* 0x000000120c0c7228 */ /* 0x000fca0000000000 */
[----:B------:R-:W-:Y:S01]  /*0750*/  DFMA R6, R8, R6, UR6 ;  /* 0x0000000608067e2b */ /* 0x000fe20008000006 */
[----:B------:R-:W-:Y:S01]  /*0760*/  UMOV UR6, 0x9242b910 ;  /* 0x9242b91000067882 */ /* 0x000fe20000000000 */
[----:B------:R-:W-:-:S03]  /*0770*/  UMOV UR7, 0x3f624924 ;  /* 0x3f62492400077882 */ /* 0x000fc60000000000 */
[----:B------:R-:W-:Y:S01]  /*0780*/  VIADD R25, R13, 0x100000 ;  /* 0x001000000d197836 */ /* 0x000fe20000000000 */
[----:B------:R-:W-:Y:S02]  /*0790*/  MOV R24, R12 ;  /* 0x0000000c00187202 */ /* 0x000fe40000000f00 */
[----:B------:R-:W-:Y:S01]  /*07a0*/  DFMA R6, R8, R6, UR6 ;  /* 0x0000000608067e2b */ /* 0x000fe20008000006 */
[----:B------:R-:W-:Y:S01]  /*07b0*/  UMOV UR6, 0x99999dfb ;  /* 0x99999dfb00067882 */ /* 0x000fe20000000000 */
[----:B------:R-:W-:Y:S02]  /*07c0*/  UMOV UR7, 0x3f899999 ;  /* 0x3f89999900077882 */ /* 0x000fe40000000000 */
[----:B------:R-:W-:-:S04]  /*07d0*/  DFMA R22, R4, R24, R22 ;  /* 0x000000180416722b */ /* 0x000fc80000000016 */
[----:B------:R-:W-:Y:S01]  /*07e0*/  DFMA R14, R8, R6, UR6 ;  /* 0x00000006080e7e2b */ /* 0x000fe20008000006 */
[----:B------:R-:W-:Y:S01]  /*07f0*/  UMOV UR6, 0x55555555 ;  /* 0x5555555500067882 */ /* 0x000fe20000000000 */
[----:B------:R-:W-:-:S06]  /*0800*/  UMOV UR7, 0x3fb55555 ;  /* 0x3fb5555500077882 */ /* 0x000fcc0000000000 */
[----:B------:R-:W-:-:S08]  /*0810*/  DFMA R6, R8, R14, UR6 ;  /* 0x0000000608067e2b */ /* 0x000fd0000800000e */
[----:B------:R-:W-:-:S08]  /*0820*/  DADD R20, -R6, UR6 ;  /* 0x0000000606147e29 */ /* 0x000fd00008000100 */
[----:B------:R-:W-:Y:S02]  /*0830*/  DFMA R14, R8, R14, R20 ;  /* 0x0000000e080e722b */ /* 0x000fe40000000014 */
[----:B------:R-:W-:-:S06]  /*0840*/  DMUL R8, R4, R16 ;  /* 0x0000001004087228 */ /* 0x000fcc0000000000 */
[----:B------:R-:W-:Y:S01]  /*0850*/  DADD R14, R14, -UR4 ;  /* 0x800000040e0e7e29 */ /* 0x000fe20008000000 */
[----:B------:R-:W-:Y:S01]  /*0860*/  UMOV UR4, 0x0 ;  /* 0x0000000000047882 */ /* 0x000fe20000000000 */
[----:B------:R-:W-:Y:S01]  /*0870*/  DFMA R20, R4, R16, -R8 ;  /* 0x000000100414722b */ /* 0x000fe20000000808 */
[----:B------:R-:W-:-:S05]  /*0880*/  UMOV UR5, 0x40000000 ;  /* 0x4000000000057882 */ /* 0x000fca0000000000 */
[----:B------:R-:W-:Y:S02]  /*0890*/  DADD R18, R6, R14 ;  /* 0x0000000006127229 */ /* 0x000fe4000000000e */
[----:B------:R-:W-:-:S06]  /*08a0*/  DFMA R20, R12, R16, R20 ;  /* 0x000000100c14722b */ /* 0x000fcc0000000014 */
[----:B------:R-:W-:Y:S02]  /*08b0*/  DMUL R16, R18, R8 ;  /* 0x0000000812107228 */ /* 0x000fe40000000000 */
[----:B------:R-:W-:Y:S02]  /*08c0*/  DFMA R20, R4, R22, R20 ;  /* 0x000000160414722b */ /* 0x000fe40000000014 */
[----:B------:R-:W-:-:S04]  /*08d0*/  DADD R6, R6, -R18 ;  /* 0x0000000006067229 */ /* 0x000fc80000000812 */
[----:B------:R-:W-:-:S04]  /*08e0*/  DFMA R22, R18, R8, -R16 ;  /* 0x000000081216722b */ /* 0x000fc80000000810 */
[----:B------:R-:W-:-:S04]  /*08f0*/  DADD R6, R14, R6 ;  /* 0x000000000e067229 */ /* 0x000fc80000000006 */
[----:B------:R-:W-:-:S08]  /*0900*/  DFMA R20, R18, R20, R22 ;  /* 0x000000141214722b */ /* 0x000fd00000000016 */
[----:B------:R-:W-:-:S08]  /*0910*/  DFMA R20, R6, R8, R20 ;  /* 0x000000080614722b */ /* 0x000fd00000000014 */
[----:B------:R-:W-:-:S08]  /*0920*/  DADD R8, R16, R20 ;  /* 0x0000000010087229 */ /* 0x000fd00000000014 */
[--C-:B------:R-:W-:Y:S02]  /*0930*/  DADD R6, R4, R8.reuse ;  /* 0x0000000004067229 */ /* 0x100fe40000000008 */
[----:B------:R-:W-:-:S06]  /*0940*/  DADD R16, R16, -R8 ;  /* 0x0000000010107229 */ /* 0x000fcc0000000808 */
[----:B------:R-:W-:Y:S02]  /*0950*/  DADD R4, R4, -R6 ;  /* 0x0000000004047229 */ /* 0x000fe40000000806 */
[----:B------:R-:W-:-:S06]  /*0960*/  DADD R16, R20, R16 ;  /* 0x0000000014107229 */ /* 0x000fcc0000000010 */
[----:B------:R-:W-:Y:S01]  /*0970*/  DADD R4, R8, R4 ;  /* 0x0000000008047229 */ /* 0x000fe20000000004 */
[----:B------:R-:W-:Y:S02]  /*0980*/  IMAD.MOV.U32 R8, RZ, RZ, -0x105c611 ;  /* 0xfefa39efff087424 */ /* 0x000fe400078e00ff */
[----:B------:R-:W-:-:S05]  /*0990*/  IMAD.MOV.U32 R9, RZ, RZ, 0x3fe62e42 ;  /* 0x3fe62e42ff097424 */ /* 0x000fca00078e00ff */
[----:B------:R-:W-:-:S08]  /*09a0*/  DADD R4, R16, R4 ;  /* 0x0000000010047229 */ /* 0x000fd00000000004 */
[----:B------:R-:W-:Y:S01]  /*09b0*/  DADD R12, R12, R4 ;  /* 0x000000000c0c7229 */ /* 0x000fe20000000004 */
[----:B------:R-:W-:Y:S01]  /*09c0*/  MOV R4, 0xfefa39ef ;  /* 0xfefa39ef00047802 */ /* 0x000fe20000000f00 */
[----:B------:R-:W-:-:S06]  /*09d0*/  IMAD.MOV.U32 R5, RZ, RZ, 0x3fe62e42 ;  /* 0x3fe62e42ff057424 */ /* 0x000fcc00078e00ff */
[----:B------:R-:W-:-:S08]  /*09e0*/  DADD R14, R6, R12 ;  /* 0x00000000060e7229 */ /* 0x000fd0000000000c */
[--C-:B------:R-:W-:Y:S02]  /*09f0*/  DFMA R8, R8, UR4, R14.reuse ;  /* 0x0000000408087c2b */ /* 0x100fe4000800000e */
[----:B------:R-:W-:-:S06]  /*0a00*/  DADD R6, R6, -R14 ;  /* 0x0000000006067229 */ /* 0x000fcc000000080e */
[----:B------:R-:W-:Y:S02]  /*0a10*/  DFMA R16, -R4, 2, R8 ;  /* 0x400000000410782b */ /* 0x000fe40000000108 */
[----:B------:R-:W-:Y:S01]  /*0a20*/  DADD R6, R12, R6 ;  /* 0x000000000c067229 */ /* 0x000fe20000000006 */
[----:B------:R-:W-:Y:S01]  /*0a30*/  IMAD.MOV.U32 R12, RZ, RZ, 0x3b39803f ;  /* 0x3b39803fff0c7424 */ /* 0x000fe200078e00ff */
[----:B------:R-:W-:-:S04]  /*0a40*/  MOV R13, 0x3c7abc9e ;  /* 0x3c7abc9e000d7802 */ /* 0x000fc80000000f00 */
[----:B------:R-:W-:Y:S01]  /*0a50*/  DADD R16, -R14, R16 ;  /* 0x000000000e107229 */ /* 0x000fe20000000110 */
[----:B------:R-:W-:Y:S01]  /*0a60*/  LOP3.LUT R15, R3, 0xff0fffff, RZ, 0xc0, !PT ;  /* 0xff0fffff030f7812 */ /* 0x000fe200078ec0ff */
[----:B------:R-:W-:-:S06]  /*0a70*/  IMAD.MOV.U32 R14, RZ, RZ, R2 ;  /* 0x000000ffff0e7224 */ /* 0x000fcc00078e0002 */
[----:B------:R-:W-:-:S08]  /*0a80*/  DADD R6, R6, -R16 ;  /* 0x0000000006067229 */ /* 0x000fd00000000810 */
[----:B------:R-:W-:Y:S01]  /*0a90*/  DFMA R6, R12, UR4, R6 ;  /* 0x000000040c067c2b */ /* 0x000fe20008000006 */
[----:B------:R-:W-:Y:S01]  /*0aa0*/  UMOV UR4, 0x3b39803f ;  /* 0x3b39803f00047882 */ /* 0x000fe20000000000 */
[----:B------:R-:W-:Y:S01]  /*0ab0*/  IMAD.SHL.U32 R12, R3, 0x2, RZ ;  /* 0x00000002030c7824 */ /* 0x000fe200078e00ff */
[----:B------:R-:W-:-:S04]  /*0ac0*/  UMOV UR5, 0x3c7abc9e ;  /* 0x3c7abc9e00057882 */ /* 0x000fc80000000000 */
[----:B------:R-:W-:Y:S01]  /*0ad0*/  ISETP.GT.U32.AND P0, PT, R12, -0x2000001, PT ;  /* 0xfdffffff0c00780c */ /* 0x000fe20003f04070 */
[----:B------:R-:W-:-:S03]  /*0ae0*/  DADD R12, R8, R6 ;  /* 0x00000000080c7229 */ /* 0x000fc60000000006 */
[----:B------:R-:W-:-:S05]  /*0af0*/  SEL R15, R15, R3, P0 ;  /* 0x000000030f0f7207 */ /* 0x000fca0000000000 */
[----:B------:R-:W-:Y:S02]  /*0b00*/  DADD R8, R8, -R12 ;  /* 0x0000000008087229 */ /* 0x000fe4000000080c */
[----:B------:R-:W-:-:S06]  /*0b10*/  DMUL R2, R12, R14 ;  /* 0x0000000e0c027228 */ /* 0x000fcc0000000000 */
[----:B------:R-:W-:Y:S02]  /*0b20*/  DADD R8, R6, R8 ;  /* 0x0000000006087229 */ /* 0x000fe40000000008 */
[----:B------:R-:W-:-:S08]  /*0b30*/  DFMA R12, R12, R14, -R2 ;  /* 0x0000000e0c0c722b */ /* 0x000fd00000000802 */
[----:B------:R-:W-:Y:S01]  /*0b40*/  DFMA R12, R8, R14, R12 ;  /* 0x0000000e080c722b */ /* 0x000fe2000000000c */
[----:B------:R-:W-:Y:S01]  /*0b50*/  MOV R8, 0x652b82fe ;  /* 0x652b82fe00087802 */ /* 0x000fe20000000f00 */
[----:B------:R-:W-:-:S06]  /*0b60*/  IMAD.MOV.U32 R9, RZ, RZ, 0x3ff71547 ;  /* 0x3ff71547ff097424 */ /* 0x000fcc00078e00ff */
[----:B------:R-:W-:-:S08]  /*0b70*/  DADD R6, R2, R12 ;  /* 0x0000000002067229 */ /* 0x000fd0000000000c */
[----:B------:R-:W-:Y:S02]  /*0b80*/  DFMA R8, R6, R8, 6.75539944105574400000e+15 ;  /* 0x433800000608742b */ /* 0x000fe40000000008 */
[----:B------:R-:W-:Y:S01]  /*0b90*/  FSETP.GEU.AND P0, PT, |R7|, 4.1917929649353027344, PT ;  /* 0x4086232b0700780b */ /* 0x000fe20003f0e200 */
[----:B------:R-:W-:-:S05]  /*0ba0*/  DADD R2, R2, -R6 ;  /* 0x0000000002027229 */ /* 0x000fca0000000806 */
[----:B------:R-:W-:-:S03]  /*0bb0*/  DADD R14, R8, -6.75539944105574400000e+15 ;  /* 0xc3380000080e7429 */ /* 0x000fc60000000000 */
[----:B------:R-:W-:-:S05]  /*0bc0*/  DADD R2, R12, R2 ;  /* 0x000000000c027229 */ /* 0x000fca0000000002 */
[----:B------:R-:W-:-:S08]  /*0bd0*/  DFMA R4, R14, -R4, R6 ;  /* 0x800000040e04722b */ /* 0x000fd00000000006 */
[----:B------:R-:W-:Y:S01]  /*0be0*/  DFMA R4, R14, -UR4, R4 ;  /* 0x800000040e047c2b */ /* 0x000fe20008000004 */
[----:B------:R-:W-:Y:S01]  /*0bf0*/  UMOV UR4, 0x69ce2bdf ;  /* 0x69ce2bdf00047882 */ /* 0x000fe20000000000 */
[----:B------:R-:W-:Y:S01]  /*0c00*/  IMAD.MOV.U32 R14, RZ, RZ, -0x35dec16 ;  /* 0xfca213eaff0e7424 */ /* 0x000fe200078e00ff */
[----:B------:R-:W-:Y:S01]  /*0c10*/  MOV R15, 0x3e928af3 ;  /* 0x3e928af3000f7802 */ /* 0x000fe20000000f00 */
[----:B------:R-:W-:-:S05]  /*0c20*/  UMOV UR5, 0x3e5ade15 ;  /* 0x3e5ade1500057882 */ /* 0x000fca0000000000 */
[----:B------:R-:W-:Y:S01]  /*0c30*/  DFMA R14, R4, UR4, R14 ;  /* 0x00000004040e7c2b */ /* 0x000fe2000800000e */
[----:B------:R-:W-:Y:S01]  /*0c40*/  UMOV UR4, 0x62401315 ;  /* 0x6240131500047882 */ /* 0x000fe20000000000 */
[----:B------:R-:W-:-:S06]  /*0c50*/  UMOV UR5, 0x3ec71dee ;  /* 0x3ec71dee00057882 */ /* 0x000fcc0000000000 */
[----:B------:R-:W-:Y:S01]  /*0c60*/  DFMA R14, R4, R14, UR4 ;  /* 0x00000004040e7e2b */ /* 0x000fe2000800000e */
        /* <DEDUP_REMOVED lines=20> */
[----:B------:R-:W-:-:S08]  /*0db0*/  DFMA R14, R4, R14, UR4 ;  /* 0x00000004040e7e2b */ /* 0x000fd0000800000e */
[----:B------:R-:W-:-:S08]  /*0dc0*/  DFMA R14, R4, R14, 1 ;  /* 0x3ff00000040e742b */ /* 0x000fd0000000000e */
[----:B------:R-:W-:-:S10]  /*0dd0*/  DFMA R4, R4, R14, 1 ;  /* 0x3ff000000404742b */ /* 0x000fd4000000000e */
[----:B------:R-:W-:Y:S02]  /*0de0*/  IMAD R13, R8, 0x100000, R5 ;  /* 0x00100000080d7824 */ /* 0x000fe400078e0205 */
[----:B------:R-:W-:Y:S01]  /*0df0*/  IMAD.MOV.U32 R12, RZ, RZ, R4 ;  /* 0x000000ffff0c7224 */ /* 0x000fe200078e0004 */
[----:B------:R-:W-:Y:S06]  /*0e00*/  @!P0 BRA `(.L_x_7) ;  /* 0x0000000000308947 */ /* 0x000fec0003800000 */
[----:B------:R-:W-:Y:S01]  /*0e10*/  FSETP.GEU.AND P1, PT, |R7|, 4.2275390625, PT ;  /* 0x408748000700780b */ /* 0x000fe20003f2e200 */
[C---:B------:R-:W-:Y:S02]  /*0e20*/  DADD R12, R6.reuse, +INF ;  /* 0x7ff00000060c7429 */ /* 0x040fe40000000000 */
[----:B------:R-:W-:-:S08]  /*0e30*/  DSETP.GEU.AND P0, PT, R6, RZ, PT ;  /* 0x000000ff0600722a */ /* 0x000fd00003f0e000 */
[----:B------:R-:W-:Y:S02]  /*0e40*/  FSEL R12, R12, RZ, P0 ;  /* 0x000000ff0c0c7208 */ /* 0x000fe40000000000 */
[----:B------:R-:W-:Y:S02]  /*0e50*/  @!P1 LEA.HI R9, R8, R8, RZ, 0x1 ;  /* 0x0000000808099211 */ /* 0x000fe400078f08ff */
[----:B------:R-:W-:Y:S02]  /*0e60*/  FSEL R13, R13, RZ, P0 ;  /* 0x000000ff0d0d7208 */ /* 0x000fe40000000000 */
[----:B------:R-:W-:-:S04]  /*0e70*/  @!P1 SHF.R.S32.HI R9, RZ, 0x1, R9 ;  /* 0x00000001ff099819 */ /* 0x000fc80000011409 */
[----:B------:R-:W-:Y:S01]  /*0e80*/  @!P1 IADD3 R6, PT, PT, R8, -R9, RZ ;  /* 0x8000000908069210 */ /* 0x000fe20007ffe0ff */
[----:B------:R-:W-:-:S03]  /*0e90*/  @!P1 IMAD R5, R9, 0x100000, R5 ;  /* 0x0010000009059824 */ /* 0x000fc600078e0205 */
[----:B------:R-:W-:Y:S01]  /*0ea0*/  @!P1 LEA R7, R6, 0x3ff00000, 0x14 ;  /* 0x3ff0000006079811 */ /* 0x000fe200078ea0ff */
[----:B------:R-:W-:-:S06]  /*0eb0*/  @!P1 IMAD.MOV.U32 R6, RZ, RZ, RZ ;  /* 0x000000ffff069224 */ /* 0x000fcc00078e00ff */
[----:B------:R-:W-:-:S11]  /*0ec0*/  @!P1 DMUL R12, R4, R6 ;  /* 0x00000006040c9228 */ /* 0x000fd60000000000 */
.L_x_7:
[----:B------:R-:W-:Y:S02]  /*0ed0*/  DFMA R2, R2, R12, R12 ;  /* 0x0000000c0202722b */ /* 0x000fe4000000000c */
[----:B------:R-:W-:-:S08]  /*0ee0*/  DSETP.NEU.AND P0, PT, |R12|, +INF , PT ;  /* 0x7ff000000c00742a */ /* 0x000fd00003f0d200 */
[----:B------:R-:W-:Y:S02]  /*0ef0*/  FSEL R4, R12, R2, !P0 ;  /* 0x000000020c047208 */ /* 0x000fe40004000000 */
[----:B------:R-:W-:Y:S01]  /*0f00*/  FSEL R5, R13, R3, !P0 ;  /* 0x000000030d057208 */ /* 0x000fe20004000000 */
[----:B------:R-:W-:Y:S01]  /*0f10*/  IMAD.MOV.U32 R3, RZ, RZ, 0x0 ;  /* 0x00000000ff037424 */ /* 0x000fe200078e00ff */
[----:B------:R-:W-:-:S04]  /*0f20*/  MOV R2, R10 ;  /* 0x0000000a00027202 */ /* 0x000fc80000000f00 */
[----:B------:R-:W-:Y:S05]  /*0f30*/  RET.REL.NODEC R2 `(_Z6kernelPf) ;  /* 0xfffffff002307950 */ /* 0x000fea0003c3ffff */
.L_x_8:
[----:B------:R-:W-:-:S00]  /*0f40*/  BRA `(.L_x_8) ;  /* 0xfffffffc00fc7947 */ /* 0x000fc0000383ffff */
[----:B------:R-:W-:-:S00]  /*0f50*/  NOP ;  /* 0x0000000000007918 */ /* 0x000fc00000000000 */
        /* <DEDUP_REMOVED lines=10> */
.L_x_10:


//--------------------- .nv.shared.reserved.0     --------------------------
	.section	.nv.shared.reserved.0,"aw",@nobits
	.weak		__nv_reservedSMEM_offset_0_alias
	.size		__nv_reservedSMEM_offset_0_alias, 0, 64
	.other		__nv_reservedSMEM_offset_0_alias,@"STO_CUDA_RESERVED_SHARED STV_DEFAULT"
__nv_reservedSMEM_offset_0_alias:
	.zero		0
	.zero		64


//--------------------- .nv.constant0._Z6kernelPf --------------------------
	.section	.nv.constant0._Z6kernelPf,"a",@progbits
	.sectionflags	@""
	.align	4
.nv.constant0._Z6kernelPf:
	.zero		904


//--------------------- SYMBOLS --------------------------

	.type		.nv.reservedSmem.offset0,@object
	.size		.nv.reservedSmem.offset0,0x4
